	.headerflags	@"EF_CUDA_TEXMODE_UNIFIED EF_CUDA_64BIT_ADDRESS EF_CUDA_ACCELERATORS EF_CUDA_SM90 EF_CUDA_VIRTUAL_SM(EF_CUDA_SM90)"
	.elftype	@"ET_EXEC"


//--------------------- .nv.info                  --------------------------
	.section	.nv.info,"",@"SHT_CUDA_INFO"
	.align	4


	//----- nvinfo : EIATTR_REGCOUNT
	.align		4
        /*0000*/ 	.byte	0x04, 0x2f
        /*0002*/ 	.short	(.L_3 - .L_2)
	.align		4
.L_2:
        /*0004*/ 	.word	index@(triton_poi_fused__native_batch_norm_legit_no_training_51)
        /*0008*/ 	.word	0x00000012


	//----- nvinfo : EIATTR_MIN_STACK_SIZE
	.align		4
.L_3:
        /*000c*/ 	.byte	0x04, 0x12
        /*000e*/ 	.short	(.L_5 - .L_4)
	.align		4
.L_4:
        /*0010*/ 	.word	index@(triton_poi_fused__native_batch_norm_legit_no_training_51)
        /*0014*/ 	.word	0x00000000


	//----- nvinfo : EIATTR_FRAME_SIZE
	.align		4
.L_5:
        /*0018*/ 	.byte	0x04, 0x11
        /*001a*/ 	.short	(.L_7 - .L_6)
	.align		4
.L_6:
        /*001c*/ 	.word	index@(triton_poi_fused__native_batch_norm_legit_no_training_51)
        /*0020*/ 	.word	0x00000000


	//----- nvinfo : EIATTR_MIN_STACK_SIZE
	.align		4
.L_7:
        /*0024*/ 	.byte	0x04, 0x12
        /*0026*/ 	.short	(.L_9 - .L_8)
	.align		4
.L_8:
        /*0028*/ 	.word	index@(triton_poi_fused__native_batch_norm_legit_no_training_51)
        /*002c*/ 	.word	0x00000000
.L_9:


//--------------------- .nv.info.triton_poi_fused__native_batch_norm_legit_no_training_51 --------------------------
	.section	.nv.info.triton_poi_fused__native_batch_norm_legit_no_training_51,"",@"SHT_CUDA_INFO"
	.sectionflags	@""
	.align	4


	//----- nvinfo : EIATTR_CUDA_API_VERSION
	.align		4
        /*0000*/ 	.byte	0x04, 0x37
        /*0002*/ 	.short	(.L_11 - .L_10)
.L_10:
        /*0004*/ 	.word	0x0000007c


	//----- nvinfo : EIATTR_KPARAM_INFO
	.align		4
.L_11:
        /*0008*/ 	.byte	0x04, 0x17
        /*000a*/ 	.short	(.L_13 - .L_12)
.L_12:
        /*000c*/ 	.word	0x00000000
        /*0010*/ 	.short	0x0006
        /*0012*/ 	.short	0x0030
        /*0014*/ 	.byte	0x00, 0xf0, 0x11, 0x00


	//----- nvinfo : EIATTR_KPARAM_INFO
	.align		4
.L_13:
        /*0018*/ 	.byte	0x04, 0x17
        /*001a*/ 	.short	(.L_15 - .L_14)
.L_14:
        /*001c*/ 	.word	0x00000000
        /*0020*/ 	.short	0x0005
        /*0022*/ 	.short	0x0028
        /*0024*/ 	.byte	0x00, 0xf4, 0x21, 0x00


	//----- nvinfo : EIATTR_KPARAM_INFO
	.align		4
.L_15:
        /*0028*/ 	.byte	0x04, 0x17
        /*002a*/ 	.short	(.L_17 - .L_16)
.L_16:
        /*002c*/ 	.word	0x00000000
        /*0030*/ 	.short	0x0004
        /*0032*/ 	.short	0x0020
        /*0034*/ 	.byte	0x00, 0xf4, 0x21, 0x00


	//----- nvinfo : EIATTR_KPARAM_INFO
	.align		4
.L_17:
        /*0038*/ 	.byte	0x04, 0x17
        /*003a*/ 	.short	(.L_19 - .L_18)
.L_18:
        /*003c*/ 	.word	0x00000000
        /*0040*/ 	.short	0x0003
        /*0042*/ 	.short	0x0018
        /*0044*/ 	.byte	0x00, 0xf4, 0x21, 0x00


	//----- nvinfo : EIATTR_KPARAM_INFO
	.align		4
.L_19:
        /*0048*/ 	.byte	0x04, 0x17
        /*004a*/ 	.short	(.L_21 - .L_20)
.L_20:
        /*004c*/ 	.word	0x00000000
        /*0050*/ 	.short	0x0002
        /*0052*/ 	.short	0x0010
        /*0054*/ 	.byte	0x00, 0xf4, 0x21, 0x00


	//----- nvinfo : EIATTR_KPARAM_INFO
	.align		4
.L_21:
        /*0058*/ 	.byte	0x04, 0x17
        /*005a*/ 	.short	(.L_23 - .L_22)
.L_22:
        /*005c*/ 	.word	0x00000000
        /*0060*/ 	.short	0x0001
        /*0062*/ 	.short	0x0008
        /*0064*/ 	.byte	0x00, 0xf4, 0x21, 0x00


	//----- nvinfo : EIATTR_KPARAM_INFO
	.align		4
.L_23:
        /*0068*/ 	.byte	0x04, 0x17
        /*006a*/ 	.short	(.L_25 - .L_24)
.L_24:
        /*006c*/ 	.word	0x00000000
        /*0070*/ 	.short	0x0000
        /*0072*/ 	.short	0x0000
        /*0074*/ 	.byte	0x00, 0xf4, 0x21, 0x00


	//----- nvinfo : EIATTR_SPARSE_MMA_MASK
	.align		4
.L_25:
        /*0078*/ 	.byte	0x03, 0x50
        /*007a*/ 	.short	0x0000


	//----- nvinfo : EIATTR_MAXREG_COUNT
	.align		4
        /*007c*/ 	.byte	0x03, 0x1b
        /*007e*/ 	.short	0x00ff


	//----- nvinfo : EIATTR_EXIT_INSTR_OFFSETS
	.align		4
        /*0080*/ 	.byte	0x04, 0x1c
        /*0082*/ 	.short	(.L_27 - .L_26)


	//   ....[0]....
.L_26:
        /*0084*/ 	.word	0x000002d0


	//   ....[1]....
        /*0088*/ 	.word	0x000002f0


	//----- nvinfo : EIATTR_REQNTID
	.align		4
.L_27:
        /*008c*/ 	.byte	0x04, 0x10
        /*008e*/ 	.short	(.L_29 - .L_28)
.L_28:
        /*0090*/ 	.word	0x00000080
        /*0094*/ 	.word	0x00000001
        /*0098*/ 	.word	0x00000001


	//----- nvinfo : EIATTR_CBANK_PARAM_SIZE
	.align		4
.L_29:
        /*009c*/ 	.byte	0x03, 0x19
        /*009e*/ 	.short	0x0034


	//----- nvinfo : EIATTR_PARAM_CBANK
	.align		4
        /*00a0*/ 	.byte	0x04, 0x0a
        /*00a2*/ 	.short	(.L_31 - .L_30)
	.align		4
.L_30:
        /*00a4*/ 	.word	index@(.nv.constant0.triton_poi_fused__native_batch_norm_legit_no_training_51)
        /*00a8*/ 	.short	0x0210
        /*00aa*/ 	.short	0x0034


	//----- nvinfo : EIATTR_SW_WAR
	.align		4
.L_31:
        /*00ac*/ 	.byte	0x04, 0x36
        /*00ae*/ 	.short	(.L_33 - .L_32)
.L_32:
        /*00b0*/ 	.word	0x00000008
.L_33:


//--------------------- .nv.callgraph             --------------------------
	.section	.nv.callgraph,"",@"SHT_CUDA_CALLGRAPH"
	.align	4
	.sectionentsize	8
	.align		4
        /*0000*/ 	.word	0x00000000
	.align		4
        /*0004*/ 	.word	0xffffffff
	.align		4
        /*0008*/ 	.word	0x00000000
	.align		4
        /*000c*/ 	.word	0xfffffffe
	.align		4
        /*0010*/ 	.word	0x00000000
	.align		4
        /*0014*/ 	.word	0xfffffffd
	.align		4
        /*0018*/ 	.word	0x00000000
	.align		4
        /*001c*/ 	.word	0xfffffffc


//--------------------- .nv.constant4             --------------------------
	.section	.nv.constant4,"a",@progbits
	.align	8
	.align		8
.nv.constant4:
        /*0000*/ 	.dword	_$_str
	.align		8
        /*0008*/ 	.dword	_$_str_$_2


//--------------------- .text.triton_poi_fused__native_batch_norm_legit_no_training_51 --------------------------
	.section	.text.triton_poi_fused__native_batch_norm_legit_no_training_51,"ax",@progbits
	.align	128
        .global         triton_poi_fused__native_batch_norm_legit_no_training_51
        .type           triton_poi_fused__native_batch_norm_legit_no_training_51,@function
        .size           triton_poi_fused__native_batch_norm_legit_no_training_51,(.L_x_1 - triton_poi_fused__native_batch_norm_legit_no_training_51)
        .other          triton_poi_fused__native_batch_norm_legit_no_training_51,@"STO_CUDA_ENTRY STV_DEFAULT"
triton_poi_fused__native_batch_norm_legit_no_training_51:
.text.triton_poi_fused__native_batch_norm_legit_no_training_51:
[----:B------:R-:W0:Y:S01]  /*0000*/  LDC R1, c[0x0][0x28] ;  /* 0x00000a00ff017b82 */ /* 0x000e220000000800 */
[----:B------:R-:W1:Y:S07]  /*0010*/  S2R R0, SR_TID.X ;  /* 0x0000000000007919 */ /* 0x000e6e0000002100 */
[----:B------:R-:W2:Y:S01]  /*0020*/  LDC.64 R8, c[0x0][0x220] ;  /* 0x00008800ff087b82 */ /* 0x000ea20000000a00 */
[----:B------:R-:W-:Y:S01]  /*0030*/  HFMA2.MMA R14, -RZ, RZ, 0, 0 ;  /* 0x00000000ff0e7435 */ /* 0x000fe200000001ff */
[----:B------:R-:W-:Y:S01]  /*0040*/  ULDC.64 UR4, c[0x0][0x208] ;  /* 0x0000820000047ab9 */ /* 0x000fe20000000a00 */
[----:B------:R-:W3:Y:S05]  /*0050*/  S2R R3, SR_CTAID.X ;  /* 0x0000000000037919 */ /* 0x000eea0000002500 */
[----:B------:R-:W4:Y:S08]  /*0060*/  LDC.64 R4, c[0x0][0x210] ;  /* 0x00008400ff047b82 */ /* 0x000f300000000a00 */
[----:B------:R-:W5:Y:S08]  /*0070*/  LDC.64 R6, c[0x0][0x218] ;  /* 0x00008600ff067b82 */ /* 0x000f700000000a00 */
[----:B------:R-:W5:Y:S01]  /*0080*/  LDC.64 R10, c[0x0][0x228] ;  /* 0x00008a00ff0a7b82 */ /* 0x000f620000000a00 */
[----:B-1----:R-:W-:-:S07]  /*0090*/  LOP3.LUT R0, R0, 0x7f, RZ, 0xc0, !PT ;  /* 0x0000007f00007812 */ /* 0x002fce00078ec0ff */
[----:B------:R-:W1:Y:S01]  /*00a0*/  LDC.64 R12, c[0x0][0x230] ;  /* 0x00008c00ff0c7b82 */ /* 0x000e620000000a00 */
[----:B---3--:R-:W-:-:S04]  /*00b0*/  LEA R0, R3, R0, 0x7 ;  /* 0x0000000003007211 */ /* 0x008fc800078e38ff */
[C---:B------:R-:W-:Y:S01]  /*00c0*/  ISETP.GE.AND P2, PT, R0.reuse, 0x2800, PT ;  /* 0x000028000000780c */ /* 0x040fe20003f46270 */
[----:B------:R-:W-:-:S05]  /*00d0*/  IMAD.HI R2, R0, 0x66666667, RZ ;  /* 0x6666666700027827 */ /* 0x000fca00078e02ff */
[----:B------:R-:W-:-:S04]  /*00e0*/  SHF.R.U32.HI R3, RZ, 0x1f, R2 ;  /* 0x0000001fff037819 */ /* 0x000fc80000011602 */
[----:B------:R-:W-:-:S05]  /*00f0*/  LEA.HI.SX32 R3, R2, R3, 0x18 ;  /* 0x0000000302037211 */ /* 0x000fca00078fc2ff */
[----:B------:R-:W-:-:S04]  /*0100*/  IMAD R15, R3, -0x280, R0 ;  /* 0xfffffd80030f7824 */ /* 0x000fc800078e0200 */
[----:B--2---:R-:W-:-:S05]  /*0110*/  IMAD.WIDE R8, R15, 0x4, R8 ;  /* 0x000000040f087825 */ /* 0x004fca00078e0208 */
[----:B------:R2:W3:Y:S01]  /*0120*/  @!P2 LDG.E.EL R14, desc[UR4][R8.64] ;  /* 0x00000004080ea981 */ /* 0x0004e2000c2e1900 */
[----:B------:R-:W-:Y:S01]  /*0130*/  CS2R R2, SRZ ;  /* 0x0000000000027805 */ /* 0x000fe2000001ff00 */
[----:B----4-:R-:W-:-:S04]  /*0140*/  IMAD.WIDE R4, R0, 0x4, R4 ;  /* 0x0000000400047825 */ /* 0x010fc800078e0204 */
[C---:B-----5:R-:W-:Y:S01]  /*0150*/  IMAD.WIDE R6, R15.reuse, 0x4, R6 ;  /* 0x000000040f067825 */ /* 0x060fe200078e0206 */
[----:B------:R4:W5:Y:S03]  /*0160*/  @!P2 LDG.E R2, desc[UR4][R4.64] ;  /* 0x000000040402a981 */ /* 0x000966000c1e1900 */
[C---:B0-2---:R-:W-:Y:S01]  /*0170*/  IMAD.WIDE R8, R15.reuse, 0x4, R10 ;  /* 0x000000040f087825 */ /* 0x045fe200078e020a */
[----:B------:R0:W5:Y:S03]  /*0180*/  @!P2 LDG.E.EL R3, desc[UR4][R6.64] ;  /* 0x000000040603a981 */ /* 0x000166000c2e1900 */
[----:B-1----:R-:W-:Y:S01]  /*0190*/  IMAD.WIDE R10, R15, 0x4, R12 ;  /* 0x000000040f0a7825 */ /* 0x002fe200078e020c */
[----:B------:R-:W-:Y:S01]  /*01a0*/  CS2R R12, SRZ ;  /* 0x00000000000c7805 */ /* 0x000fe2000001ff00 */
[----:B----4-:R-:W1:Y:S05]  /*01b0*/  LDC.64 R4, c[0x0][0x238] ;  /* 0x00008e00ff047b82 */ /* 0x010e6a0000000a00 */
[----:B------:R-:W2:Y:S04]  /*01c0*/  @!P2 LDG.E.EL R12, desc[UR4][R8.64] ;  /* 0x00000004080ca981 */ /* 0x000ea8000c2e1900 */
[----:B------:R-:W2:Y:S01]  /*01d0*/  @!P2 LDG.E.EL R13, desc[UR4][R10.64] ;  /* 0x000000040a0da981 */ /* 0x000ea2000c2e1900 */
[----:B0-----:R-:W-:Y:S01]  /*01e0*/  MOV R6, 0x3e800000 ;  /* 0x3e80000000067802 */ /* 0x001fe20000000f00 */
[----:B---3--:R-:W-:-:S04]  /*01f0*/  FADD R14, R14, 9.9999997473787516356e-06 ;  /* 0x3727c5ac0e0e7421 */ /* 0x008fc80000000000 */
[----:B------:R-:W0:Y:S01]  /*0200*/  MUFU.SQRT R15, R14 ;  /* 0x0000000e000f7308 */ /* 0x000e220000002000 */
[----:B-----5:R-:W-:Y:S01]  /*0210*/  FADD R2, -R3, R2 ;  /* 0x0000000203027221 */ /* 0x020fe20000000100 */
[C---:B0-----:R-:W-:Y:S02]  /*0220*/  FSETP.GT.AND P0, PT, R15.reuse, 8.50705917302346158658e+37, PT ;  /* 0x7e8000000f00780b */ /* 0x041fe40003f04000 */
[----:B------:R-:W-:Y:S02]  /*0230*/  FSETP.GEU.AND P1, PT, R15, 1.175494350822287508e-38, PT ;  /* 0x008000000f00780b */ /* 0x000fe40003f2e000 */
[----:B------:R-:W-:-:S09]  /*0240*/  FSEL R6, R6, 1, P0 ;  /* 0x3f80000006067808 */ /* 0x000fd20000000000 */
[----:B------:R-:W-:Y:S02]  /*0250*/  @P0 FMUL R15, R15, 0.25 ;  /* 0x3e8000000f0f0820 */ /* 0x000fe40000400000 */
[----:B------:R-:W-:Y:S02]  /*0260*/  @!P1 FMUL R6, R6, 16777216 ;  /* 0x4b80000006069820 */ /* 0x000fe40000400000 */
[----:B------:R-:W-:-:S06]  /*0270*/  @!P1 FMUL R15, R15, 16777216 ;  /* 0x4b8000000f0f9820 */ /* 0x000fcc0000400000 */
[----:B------:R-:W0:Y:S02]  /*0280*/  MUFU.RCP R15, R15 ;  /* 0x0000000f000f7308 */ /* 0x000e240000001000 */
[----:B0-----:R-:W-:-:S04]  /*0290*/  FMUL R3, R15, R6 ;  /* 0x000000060f037220 */ /* 0x001fc80000400000 */
[----:B------:R-:W-:Y:S01]  /*02a0*/  FMUL R6, R2, R3 ;  /* 0x0000000302067220 */ /* 0x000fe20000400000 */
[----:B-1----:R-:W-:-:S04]  /*02b0*/  IMAD.WIDE R2, R0, 0x4, R4 ;  /* 0x0000000400027825 */ /* 0x002fc800078e0204 */
[----:B--2---:R-:W-:Y:S01]  /*02c0*/  FFMA R13, R6, R12, R13 ;  /* 0x0000000c060d7223 */ /* 0x004fe2000000000d */
[----:B------:R-:W-:Y:S06]  /*02d0*/  @P2 EXIT ;  /* 0x000000000000294d */ /* 0x000fec0003800000 */
[----:B------:R-:W-:Y:S01]  /*02e0*/  STG.E desc[UR4][R2.64], R13 ;  /* 0x0000000d02007986 */ /* 0x000fe2000c101904 */
[----:B------:R-:W-:Y:S05]  /*02f0*/  EXIT ;  /* 0x000000000000794d */ /* 0x000fea0003800000 */
.L_x_0:
[----:B------:R-:W-:-:S00]  /*0300*/  BRA `(.L_x_0) ;  /* 0xfffffffc00fc7947 */ /* 0x000fc0000383ffff */
[----:B------:R-:W-:-:S00]  /*0310*/  NOP ;  /* 0x0000000000007918 */ /* 0x000fc00000000000 */
        /* <DEDUP_REMOVED lines=14> */
.L_x_1:


//--------------------- .nv.global.init           --------------------------
	.section	.nv.global.init,"aw",@progbits
.nv.global.init:
	.type		_$_str,@object
	.size		_$_str,(_$_str_$_2 - _$_str)
_$_str:
        /*0000*/ 	.byte	0x5f, 0x5f, 0x43, 0x55, 0x44, 0x41, 0x5f, 0x46, 0x54, 0x5a, 0x00
	.type		_$_str_$_2,@object
	.size		_$_str_$_2,(.L_1 - _$_str_$_2)
_$_str_$_2:
        /*000b*/ 	.byte	0x5f, 0x5f, 0x43, 0x55, 0x44, 0x41, 0x5f, 0x50, 0x52, 0x45, 0x43, 0x5f, 0x53, 0x51, 0x52, 0x54
        /*001b*/ 	.byte	0x00
.L_1:


//--------------------- .nv.constant0.triton_poi_fused__native_batch_norm_legit_no_training_51 --------------------------
	.section	.nv.constant0.triton_poi_fused__native_batch_norm_legit_no_training_51,"a",@progbits
	.sectionflags	@""
	.align	4
.nv.constant0.triton_poi_fused__native_batch_norm_legit_no_training_51:
	.zero		580
